.version 6.5
.target sm_30
.address_size 64

.visible .entry b64tof64(
	.param .u64 input,
	.param .u64 output
)
{
	.reg .f64 	    in_addr_f;
    .reg .b64 	    in_addr;
    .reg .u64 	    out_addr;

    .reg.u64        temp;

	ld.param.f64 	in_addr_f, [input];
    ld.param.u64 	out_addr, [output];

    mov.b64         in_addr, in_addr_f;

    ld.u64          temp, [in_addr];
    st.u64          [out_addr], temp;

	ret;
}


// ===== COMPILED SASS (sm_100) =====

	.target	sm_100

	.elftype	@"ET_EXEC"


//--------------------- .note.nv.tkinfo           --------------------------
	.section	.note.nv.tkinfo,"",@"SHT_NOTE"
	.sectionflags	@"SHF_NOTE_NV_TKINFO"
	.tkinfo
        /*0018*/ 	.word	0x00000002
        /*0030*/ 	.string	""
        /*0030*/ 	.string	"ptxas"
        /*0030*/ 	.string	"Cuda compilation tools, release 13.0, V13.0.88"
        /*0030*/ 	.string	"Build cuda_13.0.r13.0/compiler.36424714_0"
        /*0030*/ 	.string	"-arch sm_100 "



//--------------------- .note.nv.cuinfo           --------------------------
	.section	.note.nv.cuinfo,"",@"SHT_NOTE"
	.sectionflags	@"SHF_NOTE_NV_CUINFO"
        /*0018*/ 	.short	0x0002
        /*001a*/ 	.short	0x001e
        /*001c*/ 	.short	0x0082
	.zero		2


//--------------------- .nv.info                  --------------------------
	.section	.nv.info,"",@"SHT_CUDA_INFO"
	.align	4


	//----- nvinfo : EIATTR_REGCOUNT
	.align		4
        /*0000*/ 	.byte	0x04, 0x2f
        /*0002*/ 	.short	(.L_1 - .L_0)
	.align		4
.L_0:
        /*0004*/ 	.word	index@(b64tof64)
        /*0008*/ 	.word	0x00000008


	//----- nvinfo : EIATTR_FRAME_SIZE
	.align		4
.L_1:
        /*000c*/ 	.byte	0x04, 0x11
        /*000e*/ 	.short	(.L_3 - .L_2)
	.align		4
.L_2:
        /*0010*/ 	.word	index@(b64tof64)
        /*0014*/ 	.word	0x00000000


	//----- nvinfo : EIATTR_MIN_STACK_SIZE
	.align		4
.L_3:
        /*0018*/ 	.byte	0x04, 0x12
        /*001a*/ 	.short	(.L_5 - .L_4)
	.align		4
.L_4:
        /*001c*/ 	.word	index@(b64tof64)
        /*0020*/ 	.word	0x00000000
.L_5:


//--------------------- .nv.compat                --------------------------
	.section	.nv.compat,"",@"SHT_CUDA_COMPAT_INFO"
	.align	4
        /*0000*/ 	.byte	0x02, 0x09, 0x00, 0x00, 0x02, 0x02, 0x01, 0x00, 0x02, 0x05, 0x05, 0x00, 0x03, 0x07, 0x01, 0x01
        /*0010*/ 	.byte	0x02, 0x03, 0x00, 0x00, 0x02, 0x06, 0x01, 0x00, 0x04, 0x0b, 0x08, 0x00, 0x09, 0x00, 0x00, 0x00
        /*0020*/ 	.byte	0x00, 0x00, 0x00, 0x00


//--------------------- .nv.info.b64tof64         --------------------------
	.section	.nv.info.b64tof64,"",@"SHT_CUDA_INFO"
	.sectionflags	@""
	.align	4


	//----- nvinfo : EIATTR_CUDA_API_VERSION
	.align		4
        /*0000*/ 	.byte	0x04, 0x37
        /*0002*/ 	.short	(.L_7 - .L_6)
.L_6:
        /*0004*/ 	.word	0x00000082


	//----- nvinfo : EIATTR_KPARAM_INFO
	.align		4
.L_7:
        /*0008*/ 	.byte	0x04, 0x17
        /*000a*/ 	.short	(.L_9 - .L_8)
.L_8:
        /*000c*/ 	.word	0x00000000
        /*0010*/ 	.short	0x0001
        /*0012*/ 	.short	0x0008
        /*0014*/ 	.byte	0x00, 0xf0, 0x21, 0x00


	//----- nvinfo : EIATTR_KPARAM_INFO
	.align		4
.L_9:
        /*0018*/ 	.byte	0x04, 0x17
        /*001a*/ 	.short	(.L_11 - .L_10)
.L_10:
        /*001c*/ 	.word	0x00000000
        /*0020*/ 	.short	0x0000
        /*0022*/ 	.short	0x0000
        /*0024*/ 	.byte	0x00, 0xf0, 0x21, 0x00


	//----- nvinfo : EIATTR_SPARSE_MMA_MASK
	.align		4
.L_11:
        /*0028*/ 	.byte	0x03, 0x50
        /*002a*/ 	.short	0x0000


	//----- nvinfo : EIATTR_MAXREG_COUNT
	.align		4
        /*002c*/ 	.byte	0x03, 0x1b
        /*002e*/ 	.short	0x00ff


	//----- nvinfo : EIATTR_MERCURY_ISA_VERSION
	.align		4
        /*0030*/ 	.byte	0x03, 0x5f
        /*0032*/ 	.short	0x0101


	//----- nvinfo : EIATTR_VRC_CTA_INIT_COUNT
	.align		4
        /*0034*/ 	.byte	0x02, 0x4a
	.zero		1
	.zero		1


	//----- nvinfo : EIATTR_EXIT_INSTR_OFFSETS
	.align		4
        /*0038*/ 	.byte	0x04, 0x1c
        /*003a*/ 	.short	(.L_13 - .L_12)


	//   ....[0]....
.L_12:
        /*003c*/ 	.word	0x00000060


	//----- nvinfo : EIATTR_CBANK_PARAM_SIZE
	.align		4
.L_13:
        /*0040*/ 	.byte	0x03, 0x19
        /*0042*/ 	.short	0x0010


	//----- nvinfo : EIATTR_PARAM_CBANK
	.align		4
        /*0044*/ 	.byte	0x04, 0x0a
        /*0046*/ 	.short	(.L_15 - .L_14)
	.align		4
.L_14:
        /*0048*/ 	.word	index@(.nv.constant0.b64tof64)
        /*004c*/ 	.short	0x0380
        /*004e*/ 	.short	0x0010


	//----- nvinfo : EIATTR_SW_WAR
	.align		4
.L_15:
        /*0050*/ 	.byte	0x04, 0x36
        /*0052*/ 	.short	(.L_17 - .L_16)
.L_16:
        /*0054*/ 	.word	0x00000008
.L_17:


//--------------------- .nv.callgraph             --------------------------
	.section	.nv.callgraph,"",@"SHT_CUDA_CALLGRAPH"
	.align	4
	.sectionentsize	8
	.align		4
        /*0000*/ 	.word	0x00000000
	.align		4
        /*0004*/ 	.word	0xffffffff
	.align		4
        /*0008*/ 	.word	0x00000000
	.align		4
        /*000c*/ 	.word	0xfffffffe
	.align		4
        /*0010*/ 	.word	0x00000000
	.align		4
        /*0014*/ 	.word	0xfffffffd
	.align		4
        /*0018*/ 	.word	0x00000000
	.align		4
        /*001c*/ 	.word	0xfffffffc


//--------------------- .text.b64tof64            --------------------------
	.section	.text.b64tof64,"ax",@progbits
	.align	128
        .global         b64tof64
        .type           b64tof64,@function
        .size           b64tof64,(.L_x_1 - b64tof64)
        .other          b64tof64,@"STO_CUDA_ENTRY STV_DEFAULT"
b64tof64:
.text.b64tof64:
[----:B------:R-:W-:Y:S08]  /*0000*/  LDC R1, c[0x0][0x37c] ;  /* 0x0000df00ff017b82 */ /* 0x000ff00000000800 */
[----:B------:R-:W0:Y:S01]  /*0010*/  LDC.64 R2, c[0x0][0x380] ;  /* 0x0000e000ff027b82 */ /* 0x000e220000000a00 */
[----:B------:R-:W0:Y:S02]  /*0020*/  LDCU.64 UR4, c[0x0][0x358] ;  /* 0x00006b00ff0477ac */ /* 0x000e240008000a00 */
[----:B0-----:R-:W2:Y:S05]  /*0030*/  LD.E.64 R2, desc[UR4][R2.64] ;  /* 0x0000000402027980 */ /* 0x001eaa000c101b00 */
[----:B------:R-:W2:Y:S02]  /*0040*/  LDC.64 R4, c[0x0][0x388] ;  /* 0x0000e200ff047b82 */ /* 0x000ea40000000a00 */
[----:B--2---:R-:W-:Y:S01]  /*0050*/  ST.E.64 desc[UR4][R4.64], R2 ;  /* 0x0000000204007985 */ /* 0x004fe2000c101b04 */
[----:B------:R-:W-:Y:S05]  /*0060*/  EXIT ;  /* 0x000000000000794d */ /* 0x000fea0003800000 */
.L_x_0:
[----:B------:R-:W-:-:S00]  /*0070*/  BRA `(.L_x_0) ;  /* 0xfffffffc00fc7947 */ /* 0x000fc0000383ffff */
[----:B------:R-:W-:-:S00]  /*0080*/  NOP ;  /* 0x0000000000007918 */ /* 0x000fc00000000000 */
[----:B------:R-:W-:-:S00]  /*0090*/  NOP ;  /* 0x0000000000007918 */ /* 0x000fc00000000000 */
[----:B------:R-:W-:-:S00]  /*00a0*/  NOP ;  /* 0x0000000000007918 */ /* 0x000fc00000000000 */
[----:B------:R-:W-:-:S00]  /*00b0*/  NOP ;  /* 0x0000000000007918 */ /* 0x000fc00000000000 */
[----:B------:R-:W-:-:S00]  /*00c0*/  NOP ;  /* 0x0000000000007918 */ /* 0x000fc00000000000 */
[----:B------:R-:W-:-:S00]  /*00d0*/  NOP ;  /* 0x0000000000007918 */ /* 0x000fc00000000000 */
[----:B------:R-:W-:-:S00]  /*00e0*/  NOP ;  /* 0x0000000000007918 */ /* 0x000fc00000000000 */
[----:B------:R-:W-:-:S00]  /*00f0*/  NOP ;  /* 0x0000000000007918 */ /* 0x000fc00000000000 */
.L_x_1:


//--------------------- .nv.shared.reserved.0     --------------------------
	.section	.nv.shared.reserved.0,"aw",@nobits
	.weak		__nv_reservedSMEM_offset_0_alias
	.size		__nv_reservedSMEM_offset_0_alias, 0, 64
	.other		__nv_reservedSMEM_offset_0_alias,@"STO_CUDA_RESERVED_SHARED STV_DEFAULT"
__nv_reservedSMEM_offset_0_alias:
	.zero		0
	.zero		64


//--------------------- .nv.constant0.b64tof64    --------------------------
	.section	.nv.constant0.b64tof64,"a",@progbits
	.sectionflags	@""
	.align	4
.nv.constant0.b64tof64:
	.zero		912


//--------------------- SYMBOLS --------------------------

	.type		.nv.reservedSmem.offset0,@object
	.size		.nv.reservedSmem.offset0,0x4
